	.headerflags	@"EF_CUDA_TEXMODE_UNIFIED EF_CUDA_64BIT_ADDRESS EF_CUDA_ACCELERATORS EF_CUDA_SM90 EF_CUDA_VIRTUAL_SM(EF_CUDA_SM90)"
	.elftype	@"ET_EXEC"


//--------------------- .nv.info                  --------------------------
	.section	.nv.info,"",@"SHT_CUDA_INFO"
	.align	4


	//----- nvinfo : EIATTR_REGCOUNT
	.align		4
        /*0000*/ 	.byte	0x04, 0x2f
        /*0002*/ 	.short	(.L_1 - .L_0)
	.align		4
.L_0:
        /*0004*/ 	.word	index@(triton_poi_fused_convolution_relu_3)
        /*0008*/ 	.word	0x00000012


	//----- nvinfo : EIATTR_MIN_STACK_SIZE
	.align		4
.L_1:
        /*000c*/ 	.byte	0x04, 0x12
        /*000e*/ 	.short	(.L_3 - .L_2)
	.align		4
.L_2:
        /*0010*/ 	.word	index@(triton_poi_fused_convolution_relu_3)
        /*0014*/ 	.word	0x00000000


	//----- nvinfo : EIATTR_FRAME_SIZE
	.align		4
.L_3:
        /*0018*/ 	.byte	0x04, 0x11
        /*001a*/ 	.short	(.L_5 - .L_4)
	.align		4
.L_4:
        /*001c*/ 	.word	index@(triton_poi_fused_convolution_relu_3)
        /*0020*/ 	.word	0x00000000


	//----- nvinfo : EIATTR_MIN_STACK_SIZE
	.align		4
.L_5:
        /*0024*/ 	.byte	0x04, 0x12
        /*0026*/ 	.short	(.L_7 - .L_6)
	.align		4
.L_6:
        /*0028*/ 	.word	index@(triton_poi_fused_convolution_relu_3)
        /*002c*/ 	.word	0x00000000
.L_7:


//--------------------- .nv.info.triton_poi_fused_convolution_relu_3 --------------------------
	.section	.nv.info.triton_poi_fused_convolution_relu_3,"",@"SHT_CUDA_INFO"
	.sectionflags	@""
	.align	4


	//----- nvinfo : EIATTR_CUDA_API_VERSION
	.align		4
        /*0000*/ 	.byte	0x04, 0x37
        /*0002*/ 	.short	(.L_9 - .L_8)
.L_8:
        /*0004*/ 	.word	0x0000007c


	//----- nvinfo : EIATTR_KPARAM_INFO
	.align		4
.L_9:
        /*0008*/ 	.byte	0x04, 0x17
        /*000a*/ 	.short	(.L_11 - .L_10)
.L_10:
        /*000c*/ 	.word	0x00000000
        /*0010*/ 	.short	0x0002
        /*0012*/ 	.short	0x0010
        /*0014*/ 	.byte	0x00, 0xf0, 0x11, 0x00


	//----- nvinfo : EIATTR_KPARAM_INFO
	.align		4
.L_11:
        /*0018*/ 	.byte	0x04, 0x17
        /*001a*/ 	.short	(.L_13 - .L_12)
.L_12:
        /*001c*/ 	.word	0x00000000
        /*0020*/ 	.short	0x0001
        /*0022*/ 	.short	0x0008
        /*0024*/ 	.byte	0x00, 0xf4, 0x21, 0x00


	//----- nvinfo : EIATTR_KPARAM_INFO
	.align		4
.L_13:
        /*0028*/ 	.byte	0x04, 0x17
        /*002a*/ 	.short	(.L_15 - .L_14)
.L_14:
        /*002c*/ 	.word	0x00000000
        /*0030*/ 	.short	0x0000
        /*0032*/ 	.short	0x0000
        /*0034*/ 	.byte	0x00, 0xf4, 0x21, 0x00


	//----- nvinfo : EIATTR_SPARSE_MMA_MASK
	.align		4
.L_15:
        /*0038*/ 	.byte	0x03, 0x50
        /*003a*/ 	.short	0x0000


	//----- nvinfo : EIATTR_MAXREG_COUNT
	.align		4
        /*003c*/ 	.byte	0x03, 0x1b
        /*003e*/ 	.short	0x00ff


	//----- nvinfo : EIATTR_EXIT_INSTR_OFFSETS
	.align		4
        /*0040*/ 	.byte	0x04, 0x1c
        /*0042*/ 	.short	(.L_17 - .L_16)


	//   ....[0]....
.L_16:
        /*0044*/ 	.word	0x00000360


	//----- nvinfo : EIATTR_REQNTID
	.align		4
.L_17:
        /*0048*/ 	.byte	0x04, 0x10
        /*004a*/ 	.short	(.L_19 - .L_18)
.L_18:
        /*004c*/ 	.word	0x00000080
        /*0050*/ 	.word	0x00000001
        /*0054*/ 	.word	0x00000001


	//----- nvinfo : EIATTR_CBANK_PARAM_SIZE
	.align		4
.L_19:
        /*0058*/ 	.byte	0x03, 0x19
        /*005a*/ 	.short	0x0014


	//----- nvinfo : EIATTR_PARAM_CBANK
	.align		4
        /*005c*/ 	.byte	0x04, 0x0a
        /*005e*/ 	.short	(.L_21 - .L_20)
	.align		4
.L_20:
        /*0060*/ 	.word	index@(.nv.constant0.triton_poi_fused_convolution_relu_3)
        /*0064*/ 	.short	0x0210
        /*0066*/ 	.short	0x0014


	//----- nvinfo : EIATTR_SW_WAR
	.align		4
.L_21:
        /*0068*/ 	.byte	0x04, 0x36
        /*006a*/ 	.short	(.L_23 - .L_22)
.L_22:
        /*006c*/ 	.word	0x00000008
.L_23:


//--------------------- .nv.callgraph             --------------------------
	.section	.nv.callgraph,"",@"SHT_CUDA_CALLGRAPH"
	.align	4
	.sectionentsize	8
	.align		4
        /*0000*/ 	.word	0x00000000
	.align		4
        /*0004*/ 	.word	0xffffffff
	.align		4
        /*0008*/ 	.word	0x00000000
	.align		4
        /*000c*/ 	.word	0xfffffffe
	.align		4
        /*0010*/ 	.word	0x00000000
	.align		4
        /*0014*/ 	.word	0xfffffffd
	.align		4
        /*0018*/ 	.word	0x00000000
	.align		4
        /*001c*/ 	.word	0xfffffffc


//--------------------- .text.triton_poi_fused_convolution_relu_3 --------------------------
	.section	.text.triton_poi_fused_convolution_relu_3,"ax",@progbits
	.align	128
        .global         triton_poi_fused_convolution_relu_3
        .type           triton_poi_fused_convolution_relu_3,@function
        .size           triton_poi_fused_convolution_relu_3,(.L_x_1 - triton_poi_fused_convolution_relu_3)
        .other          triton_poi_fused_convolution_relu_3,@"STO_CUDA_ENTRY STV_DEFAULT"
triton_poi_fused_convolution_relu_3:
.text.triton_poi_fused_convolution_relu_3:
[----:B------:R-:W-:Y:S01]  /*0000*/  LDC R1, c[0x0][0x28] ;  /* 0x00000a00ff017b82 */ /* 0x000fe20000000800 */
[----:B------:R-:W1:Y:S07]  /*0010*/  S2R R0, SR_TID.X ;  /* 0x0000000000007919 */ /* 0x000e6e0000002100 */
[----:B------:R-:W2:Y:S01]  /*0020*/  LDC.64 R2, c[0x0][0x218] ;  /* 0x00008600ff027b82 */ /* 0x000ea20000000a00 */
[----:B------:R-:W-:Y:S01]  /*0030*/  ULDC.64 UR4, c[0x0][0x208] ;  /* 0x0000820000047ab9 */ /* 0x000fe20000000a00 */
[----:B------:R-:W3:Y:S06]  /*0040*/  S2R R5, SR_CTAID.X ;  /* 0x0000000000057919 */ /* 0x000eec0000002500 */
[----:B------:R-:W4:Y:S01]  /*0050*/  LDC.64 R8, c[0x0][0x210] ;  /* 0x00008400ff087b82 */ /* 0x000f220000000a00 */
[----:B-1----:R-:W-:Y:S01]  /*0060*/  IMAD.SHL.U32 R0, R0, 0x4, RZ ;  /* 0x0000000400007824 */ /* 0x002fe200078e00ff */
[----:B---3--:R-:W-:-:S04]  /*0070*/  SHF.R.S32.HI R4, RZ, 0x15, R5 ;  /* 0x00000015ff047819 */ /* 0x008fc80000011405 */
[----:B------:R-:W-:Y:S02]  /*0080*/  LOP3.LUT R0, R0, 0x1fc, RZ, 0xc0, !PT ;  /* 0x000001fc00007812 */ /* 0x000fe400078ec0ff */
[----:B------:R-:W-:-:S03]  /*0090*/  SGXT R4, R4, 0x1 ;  /* 0x000000010404781a */ /* 0x000fc60000000200 */
[----:B------:R-:W-:-:S04]  /*00a0*/  IMAD R5, R5, 0x400, R0 ;  /* 0x0000040005057824 */ /* 0x000fc800078e0200 */
[----:B----4-:R-:W-:Y:S01]  /*00b0*/  IMAD.WIDE R8, R5, 0x4, R8 ;  /* 0x0000000405087825 */ /* 0x010fe200078e0208 */
[----:B------:R-:W-:-:S04]  /*00c0*/  LEA.HI R4, R4, R5, RZ, 0xe ;  /* 0x0000000504047211 */ /* 0x000fc800078f70ff */
[----:B------:R-:W-:Y:S01]  /*00d0*/  SHF.R.S32.HI R0, RZ, 0xe, R4 ;  /* 0x0000000eff007819 */ /* 0x000fe20000011404 */
[----:B------:R-:W-:-:S03]  /*00e0*/  VIADD R4, R4, 0x200 ;  /* 0x0000020004047836 */ /* 0x000fc60000000000 */
[----:B------:R-:W-:Y:S02]  /*00f0*/  LEA.HI R6, R0, R0, RZ, 0x9 ;  /* 0x0000000000067211 */ /* 0x000fe400078f48ff */
[----:B------:R-:W-:Y:S02]  /*0100*/  SHF.R.S32.HI R4, RZ, 0xe, R4 ;  /* 0x0000000eff047819 */ /* 0x000fe40000011404 */
[----:B------:R-:W-:Y:S02]  /*0110*/  LOP3.LUT R7, R6, 0xfffffe00, RZ, 0xc0, !PT ;  /* 0xfffffe0006077812 */ /* 0x000fe400078ec0ff */
[----:B------:R-:W-:-:S03]  /*0120*/  LEA.HI R6, R4, R4, RZ, 0x9 ;  /* 0x0000000404067211 */ /* 0x000fc600078f48ff */
[----:B------:R-:W-:Y:S01]  /*0130*/  IMAD.IADD R7, R0, 0x1, -R7 ;  /* 0x0000000100077824 */ /* 0x000fe200078e0a07 */
[----:B------:R-:W-:-:S03]  /*0140*/  LOP3.LUT R13, R6, 0xfffffe00, RZ, 0xc0, !PT ;  /* 0xfffffe00060d7812 */ /* 0x000fc600078ec0ff */
[----:B--2---:R-:W-:-:S04]  /*0150*/  IMAD.WIDE R10, R7, 0x4, R2 ;  /* 0x00000004070a7825 */ /* 0x004fc800078e0202 */
[----:B------:R-:W-:Y:S02]  /*0160*/  IMAD.IADD R13, R4, 0x1, -R13 ;  /* 0x00000001040d7824 */ /* 0x000fe400078e0a0d */
[----:B------:R-:W2:Y:S02]  /*0170*/  LDG.E.128 R4, desc[UR4][R8.64] ;  /* 0x0000000408047981 */ /* 0x000ea4000c1e1d00 */
[----:B------:R-:W-:Y:S02]  /*0180*/  IMAD.WIDE R2, R13, 0x4, R2 ;  /* 0x000000040d027825 */ /* 0x000fe400078e0202 */
[----:B------:R-:W2:Y:S04]  /*0190*/  LDG.E.EL R10, desc[UR4][R10.64] ;  /* 0x000000040a0a7981 */ /* 0x000ea8000c2e1900 */
[----:B------:R-:W3:Y:S04]  /*01a0*/  LDG.E.EL R2, desc[UR4][R2.64] ;  /* 0x0000000402027981 */ /* 0x000ee8000c2e1900 */
[----:B------:R-:W3:Y:S01]  /*01b0*/  LDG.E.128 R12, desc[UR4][R8.64+0x800] ;  /* 0x00080004080c7981 */ /* 0x000ee2000c1e1d00 */
[CC--:B--2---:R-:W-:Y:S01]  /*01c0*/  FSETP.GEU.AND P6, PT, R5.reuse, -R10.reuse, PT ;  /* 0x8000000a0500720b */ /* 0x0c4fe20003fce000 */
[--C-:B------:R-:W-:Y:S01]  /*01d0*/  FADD R5, R5, R10.reuse ;  /* 0x0000000a05057221 */ /* 0x100fe20000000000 */
[CC--:B------:R-:W-:Y:S01]  /*01e0*/  FSETP.GEU.AND P0, PT, R6.reuse, -R10.reuse, PT ;  /* 0x8000000a0600720b */ /* 0x0c0fe20003f0e000 */
[--C-:B------:R-:W-:Y:S01]  /*01f0*/  FADD R6, R6, R10.reuse ;  /* 0x0000000a06067221 */ /* 0x100fe20000000000 */
[C---:B------:R-:W-:Y:S01]  /*0200*/  FSETP.GEU.AND P1, PT, R7.reuse, -R10, PT ;  /* 0x8000000a0700720b */ /* 0x040fe20003f2e000 */
[----:B------:R-:W-:Y:S01]  /*0210*/  FADD R7, R7, R10 ;  /* 0x0000000a07077221 */ /* 0x000fe20000000000 */
[----:B------:R-:W-:-:S02]  /*0220*/  SEL R5, R5, RZ, P6 ;  /* 0x000000ff05057207 */ /* 0x000fc40003000000 */
[CC--:B---3--:R-:W-:Y:S01]  /*0230*/  FSETP.GEU.AND P3, PT, R13.reuse, -R2.reuse, PT ;  /* 0x800000020d00720b */ /* 0x0c8fe20003f6e000 */
[--C-:B------:R-:W-:Y:S01]  /*0240*/  FADD R13, R13, R2.reuse ;  /* 0x000000020d0d7221 */ /* 0x100fe20000000000 */
[CC--:B------:R-:W-:Y:S01]  /*0250*/  FSETP.GEU.AND P4, PT, R14.reuse, -R2.reuse, PT ;  /* 0x800000020e00720b */ /* 0x0c0fe20003f8e000 */
[--C-:B------:R-:W-:Y:S01]  /*0260*/  FADD R14, R14, R2.reuse ;  /* 0x000000020e0e7221 */ /* 0x100fe20000000000 */
[C---:B------:R-:W-:Y:S01]  /*0270*/  FSETP.GEU.AND P5, PT, R15.reuse, -R2, PT ;  /* 0x800000020f00720b */ /* 0x040fe20003fae000 */
[----:B------:R-:W-:Y:S01]  /*0280*/  FADD R15, R15, R2 ;  /* 0x000000020f0f7221 */ /* 0x000fe20000000000 */
[C---:B------:R-:W-:Y:S01]  /*0290*/  FSETP.GEU.AND P2, PT, R4.reuse, -R10, PT ;  /* 0x8000000a0400720b */ /* 0x040fe20003f4e000 */
[----:B------:R-:W-:Y:S01]  /*02a0*/  FADD R4, R4, R10 ;  /* 0x0000000a04047221 */ /* 0x000fe20000000000 */
[C---:B------:R-:W-:Y:S01]  /*02b0*/  FSETP.GEU.AND P6, PT, R12.reuse, -R2, PT ;  /* 0x800000020c00720b */ /* 0x040fe20003fce000 */
[----:B------:R-:W-:Y:S01]  /*02c0*/  FADD R2, R12, R2 ;  /* 0x000000020c027221 */ /* 0x000fe20000000000 */
[----:B------:R-:W-:-:S02]  /*02d0*/  SEL R6, R6, RZ, P0 ;  /* 0x000000ff06067207 */ /* 0x000fc40000000000 */
[----:B------:R-:W-:Y:S02]  /*02e0*/  SEL R7, R7, RZ, P1 ;  /* 0x000000ff07077207 */ /* 0x000fe40000800000 */
[----:B------:R-:W-:Y:S02]  /*02f0*/  SEL R4, R4, RZ, P2 ;  /* 0x000000ff04047207 */ /* 0x000fe40001000000 */
[----:B------:R-:W-:Y:S02]  /*0300*/  SEL R13, R13, RZ, P3 ;  /* 0x000000ff0d0d7207 */ /* 0x000fe40001800000 */
[----:B------:R-:W-:Y:S01]  /*0310*/  SEL R14, R14, RZ, P4 ;  /* 0x000000ff0e0e7207 */ /* 0x000fe20002000000 */
[----:B------:R-:W-:Y:S01]  /*0320*/  STG.E.128 desc[UR4][R8.64], R4 ;  /* 0x0000000408007986 */ /* 0x000fe2000c101d04 */
[----:B------:R-:W-:Y:S02]  /*0330*/  SEL R15, R15, RZ, P5 ;  /* 0x000000ff0f0f7207 */ /* 0x000fe40002800000 */
[----:B------:R-:W-:-:S05]  /*0340*/  SEL R12, R2, RZ, P6 ;  /* 0x000000ff020c7207 */ /* 0x000fca0003000000 */
[----:B------:R-:W-:Y:S01]  /*0350*/  STG.E.128 desc[UR4][R8.64+0x800], R12 ;  /* 0x0008000c08007986 */ /* 0x000fe2000c101d04 */
[----:B------:R-:W-:Y:S05]  /*0360*/  EXIT ;  /* 0x000000000000794d */ /* 0x000fea0003800000 */
.L_x_0:
[----:B------:R-:W-:-:S00]  /*0370*/  BRA `(.L_x_0) ;  /* 0xfffffffc00fc7947 */ /* 0x000fc0000383ffff */
[----:B------:R-:W-:-:S00]  /*0380*/  NOP ;  /* 0x0000000000007918 */ /* 0x000fc00000000000 */
[----:B------:R-:W-:-:S00]  /*0390*/  NOP ;  /* 0x0000000000007918 */ /* 0x000fc00000000000 */
[----:B------:R-:W-:-:S00]  /*03a0*/  NOP ;  /* 0x0000000000007918 */ /* 0x000fc00000000000 */
[----:B------:R-:W-:-:S00]  /*03b0*/  NOP ;  /* 0x0000000000007918 */ /* 0x000fc00000000000 */
[----:B------:R-:W-:-:S00]  /*03c0*/  NOP ;  /* 0x0000000000007918 */ /* 0x000fc00000000000 */
[----:B------:R-:W-:-:S00]  /*03d0*/  NOP ;  /* 0x0000000000007918 */ /* 0x000fc00000000000 */
[----:B------:R-:W-:-:S00]  /*03e0*/  NOP ;  /* 0x0000000000007918 */ /* 0x000fc00000000000 */
[----:B------:R-:W-:-:S00]  /*03f0*/  NOP ;  /* 0x0000000000007918 */ /* 0x000fc00000000000 */
.L_x_1:


//--------------------- .nv.constant0.triton_poi_fused_convolution_relu_3 --------------------------
	.section	.nv.constant0.triton_poi_fused_convolution_relu_3,"a",@progbits
	.sectionflags	@""
	.align	4
.nv.constant0.triton_poi_fused_convolution_relu_3:
	.zero		548
